//
// Generated by NVIDIA NVVM Compiler
//
// Compiler Build ID: CL-36424714
// Cuda compilation tools, release 13.0, V13.0.88
// Based on NVVM 20.0.0
//

.version 9.0
.target sm_100
.address_size 64

	// .globl	default_function_kernel

.visible .entry default_function_kernel(
	.param .u64 .ptr .align 1 default_function_kernel_param_0,
	.param .u64 .ptr .align 1 default_function_kernel_param_1
)
.maxntid 12
{
	.reg .b32 	%r<3>;
	.reg .b32 	%f<5>;
	.reg .b64 	%rd<9>;

	ld.param.u64 	%rd1, [default_function_kernel_param_0];
	ld.param.u64 	%rd2, [default_function_kernel_param_1];
	cvta.to.global.u64 	%rd3, %rd1;
	mov.u32 	%r1, %tid.x;
	mul.wide.u32 	%rd4, %r1, 4;
	add.s64 	%rd5, %rd3, %rd4;
	shl.b32 	%r2, %r1, 1;
	cvta.to.global.u64 	%rd6, %rd2;
	mul.wide.u32 	%rd7, %r2, 4;
	add.s64 	%rd8, %rd6, %rd7;
	ld.global.nc.f32 	%f1, [%rd8];
	max.f32 	%f2, %f1, 0fFF7FFFFD;
	ld.global.nc.f32 	%f3, [%rd8+4];
	max.f32 	%f4, %f2, %f3;
	st.global.f32 	[%rd5], %f4;
	ret;

}


// ===== COMPILED SASS (sm_100) =====

	.target	sm_100

	.elftype	@"ET_EXEC"


//--------------------- .note.nv.tkinfo           --------------------------
	.section	.note.nv.tkinfo,"",@"SHT_NOTE"
	.sectionflags	@"SHF_NOTE_NV_TKINFO"
	.tkinfo
        /*0018*/ 	.word	0x00000002
        /*0030*/ 	.string	""
        /*0030*/ 	.string	"ptxas"
        /*0030*/ 	.string	"Cuda compilation tools, release 13.0, V13.0.88"
        /*0030*/ 	.string	"Build cuda_13.0.r13.0/compiler.36424714_0"
        /*0030*/ 	.string	"-arch sm_100 -m 64 "



//--------------------- .note.nv.cuinfo           --------------------------
	.section	.note.nv.cuinfo,"",@"SHT_NOTE"
	.sectionflags	@"SHF_NOTE_NV_CUINFO"
        /*0018*/ 	.short	0x0002
        /*001a*/ 	.short	0x0064
        /*001c*/ 	.short	0x0082
	.zero		2


//--------------------- .nv.info                  --------------------------
	.section	.nv.info,"",@"SHT_CUDA_INFO"
	.align	4


	//----- nvinfo : EIATTR_REGCOUNT
	.align		4
        /*0000*/ 	.byte	0x04, 0x2f
        /*0002*/ 	.short	(.L_1 - .L_0)
	.align		4
.L_0:
        /*0004*/ 	.word	index@(default_function_kernel)
        /*0008*/ 	.word	0x0000000c


	//----- nvinfo : EIATTR_FRAME_SIZE
	.align		4
.L_1:
        /*000c*/ 	.byte	0x04, 0x11
        /*000e*/ 	.short	(.L_3 - .L_2)
	.align		4
.L_2:
        /*0010*/ 	.word	index@(default_function_kernel)
        /*0014*/ 	.word	0x00000000


	//----- nvinfo : EIATTR_MIN_STACK_SIZE
	.align		4
.L_3:
        /*0018*/ 	.byte	0x04, 0x12
        /*001a*/ 	.short	(.L_5 - .L_4)
	.align		4
.L_4:
        /*001c*/ 	.word	index@(default_function_kernel)
        /*0020*/ 	.word	0x00000000
.L_5:


//--------------------- .nv.compat                --------------------------
	.section	.nv.compat,"",@"SHT_CUDA_COMPAT_INFO"
	.align	4
        /*0000*/ 	.byte	0x02, 0x09, 0x00, 0x00, 0x02, 0x02, 0x01, 0x00, 0x02, 0x05, 0x05, 0x00, 0x03, 0x07, 0x01, 0x01
        /*0010*/ 	.byte	0x02, 0x03, 0x00, 0x00, 0x02, 0x06, 0x01, 0x00, 0x04, 0x0b, 0x08, 0x00, 0x09, 0x00, 0x00, 0x00
        /*0020*/ 	.byte	0x00, 0x00, 0x00, 0x00


//--------------------- .nv.info.default_function_kernel --------------------------
	.section	.nv.info.default_function_kernel,"",@"SHT_CUDA_INFO"
	.sectionflags	@""
	.align	4


	//----- nvinfo : EIATTR_CUDA_API_VERSION
	.align		4
        /*0000*/ 	.byte	0x04, 0x37
        /*0002*/ 	.short	(.L_7 - .L_6)
.L_6:
        /*0004*/ 	.word	0x00000082


	//----- nvinfo : EIATTR_KPARAM_INFO
	.align		4
.L_7:
        /*0008*/ 	.byte	0x04, 0x17
        /*000a*/ 	.short	(.L_9 - .L_8)
.L_8:
        /*000c*/ 	.word	0x00000000
        /*0010*/ 	.short	0x0001
        /*0012*/ 	.short	0x0008
        /*0014*/ 	.byte	0x00, 0xf5, 0x21, 0x00


	//----- nvinfo : EIATTR_KPARAM_INFO
	.align		4
.L_9:
        /*0018*/ 	.byte	0x04, 0x17
        /*001a*/ 	.short	(.L_11 - .L_10)
.L_10:
        /*001c*/ 	.word	0x00000000
        /*0020*/ 	.short	0x0000
        /*0022*/ 	.short	0x0000
        /*0024*/ 	.byte	0x00, 0xf5, 0x21, 0x00


	//----- nvinfo : EIATTR_SPARSE_MMA_MASK
	.align		4
.L_11:
        /*0028*/ 	.byte	0x03, 0x50
        /*002a*/ 	.short	0x0000


	//----- nvinfo : EIATTR_MAXREG_COUNT
	.align		4
        /*002c*/ 	.byte	0x03, 0x1b
        /*002e*/ 	.short	0x00ff


	//----- nvinfo : EIATTR_MERCURY_ISA_VERSION
	.align		4
        /*0030*/ 	.byte	0x03, 0x5f
        /*0032*/ 	.short	0x0101


	//----- nvinfo : EIATTR_VRC_CTA_INIT_COUNT
	.align		4
        /*0034*/ 	.byte	0x02, 0x4a
	.zero		1
	.zero		1


	//----- nvinfo : EIATTR_EXIT_INSTR_OFFSETS
	.align		4
        /*0038*/ 	.byte	0x04, 0x1c
        /*003a*/ 	.short	(.L_13 - .L_12)


	//   ....[0]....
.L_12:
        /*003c*/ 	.word	0x000000c0


	//----- nvinfo : EIATTR_MAX_THREADS
	.align		4
.L_13:
        /*0040*/ 	.byte	0x04, 0x05
        /*0042*/ 	.short	(.L_15 - .L_14)
.L_14:
        /*0044*/ 	.word	0x0000000c
        /*0048*/ 	.word	0x00000001
        /*004c*/ 	.word	0x00000001


	//----- nvinfo : EIATTR_CBANK_PARAM_SIZE
	.align		4
.L_15:
        /*0050*/ 	.byte	0x03, 0x19
        /*0052*/ 	.short	0x0010


	//----- nvinfo : EIATTR_PARAM_CBANK
	.align		4
        /*0054*/ 	.byte	0x04, 0x0a
        /*0056*/ 	.short	(.L_17 - .L_16)
	.align		4
.L_16:
        /*0058*/ 	.word	index@(.nv.constant0.default_function_kernel)
        /*005c*/ 	.short	0x0380
        /*005e*/ 	.short	0x0010


	//----- nvinfo : EIATTR_SW_WAR
	.align		4
.L_17:
        /*0060*/ 	.byte	0x04, 0x36
        /*0062*/ 	.short	(.L_19 - .L_18)
.L_18:
        /*0064*/ 	.word	0x00000008
.L_19:


//--------------------- .nv.callgraph             --------------------------
	.section	.nv.callgraph,"",@"SHT_CUDA_CALLGRAPH"
	.align	4
	.sectionentsize	8
	.align		4
        /*0000*/ 	.word	0x00000000
	.align		4
        /*0004*/ 	.word	0xffffffff
	.align		4
        /*0008*/ 	.word	0x00000000
	.align		4
        /*000c*/ 	.word	0xfffffffe
	.align		4
        /*0010*/ 	.word	0x00000000
	.align		4
        /*0014*/ 	.word	0xfffffffd
	.align		4
        /*0018*/ 	.word	0x00000000
	.align		4
        /*001c*/ 	.word	0xfffffffc


//--------------------- .text.default_function_kernel --------------------------
	.section	.text.default_function_kernel,"ax",@progbits
	.align	128
        .global         default_function_kernel
        .type           default_function_kernel,@function
        .size           default_function_kernel,(.L_x_1 - default_function_kernel)
        .other          default_function_kernel,@"STO_CUDA_ENTRY STV_DEFAULT"
default_function_kernel:
.text.default_function_kernel:
[----:B------:R-:W-:Y:S01]  /*0000*/  LDC R1, c[0x0][0x37c] ;  /* 0x0000df00ff017b82 */ /* 0x000fe20000000800 */
[----:B------:R-:W0:Y:S07]  /*0010*/  S2R R9, SR_TID.X ;  /* 0x0000000000097919 */ /* 0x000e2e0000002100 */
[----:B------:R-:W1:Y:S01]  /*0020*/  LDC.64 R4, c[0x0][0x388] ;  /* 0x0000e200ff047b82 */ /* 0x000e620000000a00 */
[----:B------:R-:W2:Y:S01]  /*0030*/  LDCU.64 UR4, c[0x0][0x358] ;  /* 0x00006b00ff0477ac */ /* 0x000ea20008000a00 */
[----:B0-----:R-:W-:-:S05]  /*0040*/  SHF.L.U32 R3, R9, 0x1, RZ ;  /* 0x0000000109037819 */ /* 0x001fca00000006ff */
[----:B-1----:R-:W-:Y:S02]  /*0050*/  IMAD.WIDE.U32 R4, R3, 0x4, R4 ;  /* 0x0000000403047825 */ /* 0x002fe400078e0004 */
[----:B------:R-:W0:Y:S03]  /*0060*/  LDC.64 R2, c[0x0][0x380] ;  /* 0x0000e000ff027b82 */ /* 0x000e260000000a00 */
[----:B--2---:R-:W2:Y:S04]  /*0070*/  LDG.E.CONSTANT R0, desc[UR4][R4.64] ;  /* 0x0000000404007981 */ /* 0x004ea8000c1e9900 */
[----:B------:R-:W2:Y:S01]  /*0080*/  LDG.E.CONSTANT R7, desc[UR4][R4.64+0x4] ;  /* 0x0000040404077981 */ /* 0x000ea2000c1e9900 */
[----:B0-----:R-:W-:Y:S01]  /*0090*/  IMAD.WIDE.U32 R2, R9, 0x4, R2 ;  /* 0x0000000409027825 */ /* 0x001fe200078e0002 */
[----:B--2---:R-:W-:-:S05]  /*00a0*/  FMNMX3 R7, R0, -3.40282306073709652508e+38, R7, !PT ;  /* 0xff7ffffd00077876 */ /* 0x004fca0007800007 */
[----:B------:R-:W-:Y:S01]  /*00b0*/  STG.E desc[UR4][R2.64], R7 ;  /* 0x0000000702007986 */ /* 0x000fe2000c101904 */
[----:B------:R-:W-:Y:S05]  /*00c0*/  EXIT ;  /* 0x000000000000794d */ /* 0x000fea0003800000 */
.L_x_0:
[----:B------:R-:W-:-:S00]  /*00d0*/  BRA `(.L_x_0) ;  /* 0xfffffffc00fc7947 */ /* 0x000fc0000383ffff */
[----:B------:R-:W-:-:S00]  /*00e0*/  NOP ;  /* 0x0000000000007918 */ /* 0x000fc00000000000 */
        /* <DEDUP_REMOVED lines=9> */
.L_x_1:


//--------------------- .nv.shared.reserved.0     --------------------------
	.section	.nv.shared.reserved.0,"aw",@nobits
	.weak		__nv_reservedSMEM_offset_0_alias
	.size		__nv_reservedSMEM_offset_0_alias, 0, 64
	.other		__nv_reservedSMEM_offset_0_alias,@"STO_CUDA_RESERVED_SHARED STV_DEFAULT"
__nv_reservedSMEM_offset_0_alias:
	.zero		0
	.zero		64


//--------------------- .nv.constant0.default_function_kernel --------------------------
	.section	.nv.constant0.default_function_kernel,"a",@progbits
	.sectionflags	@""
	.align	4
.nv.constant0.default_function_kernel:
	.zero		912


//--------------------- SYMBOLS --------------------------

	.type		.nv.reservedSmem.offset0,@object
	.size		.nv.reservedSmem.offset0,0x4
